//
// Generated by NVIDIA NVVM Compiler
//
// Compiler Build ID: CL-36424714
// Cuda compilation tools, release 13.0, V13.0.88
// Based on NVVM 20.0.0
//

.version 9.0
.target sm_100
.address_size 64

	// .globl	_Z12kernelJacobiPdS_S_

.visible .entry _Z12kernelJacobiPdS_S_(
	.param .u64 .ptr .align 1 _Z12kernelJacobiPdS_S__param_0,
	.param .u64 .ptr .align 1 _Z12kernelJacobiPdS_S__param_1,
	.param .u64 .ptr .align 1 _Z12kernelJacobiPdS_S__param_2
)
{
	.reg .b32 	%r<11>;
	.reg .b64 	%rd<17>;
	.reg .b64 	%fd<11>;

	ld.param.u64 	%rd1, [_Z12kernelJacobiPdS_S__param_0];
	ld.param.u64 	%rd2, [_Z12kernelJacobiPdS_S__param_1];
	ld.param.u64 	%rd3, [_Z12kernelJacobiPdS_S__param_2];
	cvta.to.global.u64 	%rd4, %rd3;
	cvta.to.global.u64 	%rd5, %rd1;
	cvta.to.global.u64 	%rd6, %rd2;
	mov.u32 	%r1, %ntid.y;
	mov.u32 	%r2, %ctaid.y;
	mov.u32 	%r3, %tid.y;
	mad.lo.s32 	%r4, %r1, %r2, %r3;
	mov.u32 	%r5, %ntid.x;
	mov.u32 	%r6, %ctaid.x;
	mov.u32 	%r7, %tid.x;
	mad.lo.s32 	%r8, %r5, %r6, %r7;
	mul.lo.s32 	%r9, %r4, 1026;
	add.s32 	%r10, %r9, %r8;
	mul.wide.s32 	%rd7, %r10, 8;
	add.s64 	%rd8, %rd6, %rd7;
	mov.b64 	%rd9, 0;
	st.global.u64 	[%rd8+8216], %rd9;
	add.s64 	%rd10, %rd5, %rd7;
	ld.global.f64 	%fd1, [%rd10+16424];
	ld.global.f64 	%fd2, [%rd10+8224];
	add.f64 	%fd3, %fd1, %fd2;
	cvt.s64.s32 	%rd11, %r9;
	cvt.s64.s32 	%rd12, %r8;
	add.s64 	%rd13, %rd12, %rd11;
	shl.b64 	%rd14, %rd13, 3;
	add.s64 	%rd15, %rd5, %rd14;
	ld.global.f64 	%fd4, [%rd15+8];
	add.f64 	%fd5, %fd3, %fd4;
	ld.global.f64 	%fd6, [%rd10+8208];
	add.f64 	%fd7, %fd5, %fd6;
	add.s64 	%rd16, %rd4, %rd7;
	ld.global.f64 	%fd8, [%rd16+8216];
	mul.f64 	%fd9, %fd8, 0d3E8FEFD4302F1A27;
	fma.rn.f64 	%fd10, %fd7, 0d3FCFFFCE194474B7, %fd9;
	st.global.f64 	[%rd8+8216], %fd10;
	ret;

}
	// .globl	_Z10kernelSwapPdS_
.visible .entry _Z10kernelSwapPdS_(
	.param .u64 .ptr .align 1 _Z10kernelSwapPdS__param_0,
	.param .u64 .ptr .align 1 _Z10kernelSwapPdS__param_1
)
{
	.reg .b32 	%r<10>;
	.reg .b64 	%rd<8>;
	.reg .b64 	%fd<2>;

	ld.param.u64 	%rd1, [_Z10kernelSwapPdS__param_0];
	ld.param.u64 	%rd2, [_Z10kernelSwapPdS__param_1];
	cvta.to.global.u64 	%rd3, %rd1;
	cvta.to.global.u64 	%rd4, %rd2;
	mov.u32 	%r1, %ctaid.x;
	mov.u32 	%r2, %ctaid.y;
	mov.u32 	%r3, %tid.x;
	mov.u32 	%r4, %tid.y;
	mov.u32 	%r5, %ntid.x;
	mov.u32 	%r6, %ntid.y;
	mad.lo.s32 	%r7, %r1, %r5, %r3;
	mad.lo.s32 	%r8, %r2, %r6, %r4;
	mad.lo.s32 	%r9, %r8, 1026, %r7;
	mul.wide.u32 	%rd5, %r9, 8;
	add.s64 	%rd6, %rd4, %rd5;
	ld.global.f64 	%fd1, [%rd6];
	add.s64 	%rd7, %rd3, %rd5;
	st.global.f64 	[%rd7], %fd1;
	ret;

}


// ===== COMPILED SASS (sm_100) =====

	.target	sm_100

	.elftype	@"ET_EXEC"


//--------------------- .note.nv.tkinfo           --------------------------
	.section	.note.nv.tkinfo,"",@"SHT_NOTE"
	.sectionflags	@"SHF_NOTE_NV_TKINFO"
	.tkinfo
        /*0018*/ 	.word	0x00000002
        /*0030*/ 	.string	""
        /*0030*/ 	.string	"ptxas"
        /*0030*/ 	.string	"Cuda compilation tools, release 13.0, V13.0.88"
        /*0030*/ 	.string	"Build cuda_13.0.r13.0/compiler.36424714_0"
        /*0030*/ 	.string	"-arch sm_100 -m 64 "



//--------------------- .note.nv.cuinfo           --------------------------
	.section	.note.nv.cuinfo,"",@"SHT_NOTE"
	.sectionflags	@"SHF_NOTE_NV_CUINFO"
        /*0018*/ 	.short	0x0002
        /*001a*/ 	.short	0x0064
        /*001c*/ 	.short	0x0082
	.zero		2


//--------------------- .nv.info                  --------------------------
	.section	.nv.info,"",@"SHT_CUDA_INFO"
	.align	4


	//----- nvinfo : EIATTR_REGCOUNT
	.align		4
        /*0000*/ 	.byte	0x04, 0x2f
        /*0002*/ 	.short	(.L_1 - .L_0)
	.align		4
.L_0:
        /*0004*/ 	.word	index@(_Z12kernelJacobiPdS_S_)
        /*0008*/ 	.word	0x00000012


	//----- nvinfo : EIATTR_FRAME_SIZE
	.align		4
.L_1:
        /*000c*/ 	.byte	0x04, 0x11
        /*000e*/ 	.short	(.L_3 - .L_2)
	.align		4
.L_2:
        /*0010*/ 	.word	index@(_Z12kernelJacobiPdS_S_)
        /*0014*/ 	.word	0x00000000


	//----- nvinfo : EIATTR_REGCOUNT
	.align		4
.L_3:
        /*0018*/ 	.byte	0x04, 0x2f
        /*001a*/ 	.short	(.L_5 - .L_4)
	.align		4
.L_4:
        /*001c*/ 	.word	index@(_Z10kernelSwapPdS_)
        /*0020*/ 	.word	0x0000000a


	//----- nvinfo : EIATTR_FRAME_SIZE
	.align		4
.L_5:
        /*0024*/ 	.byte	0x04, 0x11
        /*0026*/ 	.short	(.L_7 - .L_6)
	.align		4
.L_6:
        /*0028*/ 	.word	index@(_Z10kernelSwapPdS_)
        /*002c*/ 	.word	0x00000000


	//----- nvinfo : EIATTR_MIN_STACK_SIZE
	.align		4
.L_7:
        /*0030*/ 	.byte	0x04, 0x12
        /*0032*/ 	.short	(.L_9 - .L_8)
	.align		4
.L_8:
        /*0034*/ 	.word	index@(_Z10kernelSwapPdS_)
        /*0038*/ 	.word	0x00000000


	//----- nvinfo : EIATTR_MIN_STACK_SIZE
	.align		4
.L_9:
        /*003c*/ 	.byte	0x04, 0x12
        /*003e*/ 	.short	(.L_11 - .L_10)
	.align		4
.L_10:
        /*0040*/ 	.word	index@(_Z12kernelJacobiPdS_S_)
        /*0044*/ 	.word	0x00000000
.L_11:


//--------------------- .nv.compat                --------------------------
	.section	.nv.compat,"",@"SHT_CUDA_COMPAT_INFO"
	.align	4
        /*0000*/ 	.byte	0x02, 0x09, 0x00, 0x00, 0x02, 0x02, 0x01, 0x00, 0x02, 0x05, 0x05, 0x00, 0x03, 0x07, 0x01, 0x01
        /*0010*/ 	.byte	0x02, 0x03, 0x00, 0x00, 0x02, 0x06, 0x01, 0x00, 0x04, 0x0b, 0x08, 0x00, 0x01, 0x00, 0x00, 0x00
        /*0020*/ 	.byte	0x00, 0x00, 0x00, 0x00


//--------------------- .nv.info._Z10kernelSwapPdS_ --------------------------
	.section	.nv.info._Z10kernelSwapPdS_,"",@"SHT_CUDA_INFO"
	.sectionflags	@""
	.align	4


	//----- nvinfo : EIATTR_CUDA_API_VERSION
	.align		4
        /*0000*/ 	.byte	0x04, 0x37
        /*0002*/ 	.short	(.L_13 - .L_12)
.L_12:
        /*0004*/ 	.word	0x00000082


	//----- nvinfo : EIATTR_KPARAM_INFO
	.align		4
.L_13:
        /*0008*/ 	.byte	0x04, 0x17
        /*000a*/ 	.short	(.L_15 - .L_14)
.L_14:
        /*000c*/ 	.word	0x00000000
        /*0010*/ 	.short	0x0001
        /*0012*/ 	.short	0x0008
        /*0014*/ 	.byte	0x00, 0xf5, 0x21, 0x00


	//----- nvinfo : EIATTR_KPARAM_INFO
	.align		4
.L_15:
        /*0018*/ 	.byte	0x04, 0x17
        /*001a*/ 	.short	(.L_17 - .L_16)
.L_16:
        /*001c*/ 	.word	0x00000000
        /*0020*/ 	.short	0x0000
        /*0022*/ 	.short	0x0000
        /*0024*/ 	.byte	0x00, 0xf5, 0x21, 0x00


	//----- nvinfo : EIATTR_SPARSE_MMA_MASK
	.align		4
.L_17:
        /*0028*/ 	.byte	0x03, 0x50
        /*002a*/ 	.short	0x0000


	//----- nvinfo : EIATTR_MAXREG_COUNT
	.align		4
        /*002c*/ 	.byte	0x03, 0x1b
        /*002e*/ 	.short	0x00ff


	//----- nvinfo : EIATTR_MERCURY_ISA_VERSION
	.align		4
        /*0030*/ 	.byte	0x03, 0x5f
        /*0032*/ 	.short	0x0101


	//----- nvinfo : EIATTR_VRC_CTA_INIT_COUNT
	.align		4
        /*0034*/ 	.byte	0x02, 0x4a
	.zero		1
	.zero		1


	//----- nvinfo : EIATTR_EXIT_INSTR_OFFSETS
	.align		4
        /*0038*/ 	.byte	0x04, 0x1c
        /*003a*/ 	.short	(.L_19 - .L_18)


	//   ....[0]....
.L_18:
        /*003c*/ 	.word	0x00000110


	//----- nvinfo : EIATTR_CBANK_PARAM_SIZE
	.align		4
.L_19:
        /*0040*/ 	.byte	0x03, 0x19
        /*0042*/ 	.short	0x0010


	//----- nvinfo : EIATTR_PARAM_CBANK
	.align		4
        /*0044*/ 	.byte	0x04, 0x0a
        /*0046*/ 	.short	(.L_21 - .L_20)
	.align		4
.L_20:
        /*0048*/ 	.word	index@(.nv.constant0._Z10kernelSwapPdS_)
        /*004c*/ 	.short	0x0380
        /*004e*/ 	.short	0x0010


	//----- nvinfo : EIATTR_SW_WAR
	.align		4
.L_21:
        /*0050*/ 	.byte	0x04, 0x36
        /*0052*/ 	.short	(.L_23 - .L_22)
.L_22:
        /*0054*/ 	.word	0x00000008
.L_23:


//--------------------- .nv.info._Z12kernelJacobiPdS_S_ --------------------------
	.section	.nv.info._Z12kernelJacobiPdS_S_,"",@"SHT_CUDA_INFO"
	.sectionflags	@""
	.align	4


	//----- nvinfo : EIATTR_CUDA_API_VERSION
	.align		4
        /*0000*/ 	.byte	0x04, 0x37
        /*0002*/ 	.short	(.L_25 - .L_24)
.L_24:
        /*0004*/ 	.word	0x00000082


	//----- nvinfo : EIATTR_KPARAM_INFO
	.align		4
.L_25:
        /*0008*/ 	.byte	0x04, 0x17
        /*000a*/ 	.short	(.L_27 - .L_26)
.L_26:
        /*000c*/ 	.word	0x00000000
        /*0010*/ 	.short	0x0002
        /*0012*/ 	.short	0x0010
        /*0014*/ 	.byte	0x00, 0xf5, 0x21, 0x00


	//----- nvinfo : EIATTR_KPARAM_INFO
	.align		4
.L_27:
        /*0018*/ 	.byte	0x04, 0x17
        /*001a*/ 	.short	(.L_29 - .L_28)
.L_28:
        /*001c*/ 	.word	0x00000000
        /*0020*/ 	.short	0x0001
        /*0022*/ 	.short	0x0008
        /*0024*/ 	.byte	0x00, 0xf5, 0x21, 0x00


	//----- nvinfo : EIATTR_KPARAM_INFO
	.align		4
.L_29:
        /*0028*/ 	.byte	0x04, 0x17
        /*002a*/ 	.short	(.L_31 - .L_30)
.L_30:
        /*002c*/ 	.word	0x00000000
        /*0030*/ 	.short	0x0000
        /*0032*/ 	.short	0x0000
        /*0034*/ 	.byte	0x00, 0xf5, 0x21, 0x00


	//----- nvinfo : EIATTR_SPARSE_MMA_MASK
	.align		4
.L_31:
        /*0038*/ 	.byte	0x03, 0x50
        /*003a*/ 	.short	0x0000


	//----- nvinfo : EIATTR_MAXREG_COUNT
	.align		4
        /*003c*/ 	.byte	0x03, 0x1b
        /*003e*/ 	.short	0x00ff


	//----- nvinfo : EIATTR_MERCURY_ISA_VERSION
	.align		4
        /*0040*/ 	.byte	0x03, 0x5f
        /*0042*/ 	.short	0x0101


	//----- nvinfo : EIATTR_VRC_CTA_INIT_COUNT
	.align		4
        /*0044*/ 	.byte	0x02, 0x4a
	.zero		1
	.zero		1


	//----- nvinfo : EIATTR_EXIT_INSTR_OFFSETS
	.align		4
        /*0048*/ 	.byte	0x04, 0x1c
        /*004a*/ 	.short	(.L_33 - .L_32)


	//   ....[0]....
.L_32:
        /*004c*/ 	.word	0x00000280


	//----- nvinfo : EIATTR_CBANK_PARAM_SIZE
	.align		4
.L_33:
        /*0050*/ 	.byte	0x03, 0x19
        /*0052*/ 	.short	0x0018


	//----- nvinfo : EIATTR_PARAM_CBANK
	.align		4
        /*0054*/ 	.byte	0x04, 0x0a
        /*0056*/ 	.short	(.L_35 - .L_34)
	.align		4
.L_34:
        /*0058*/ 	.word	index@(.nv.constant0._Z12kernelJacobiPdS_S_)
        /*005c*/ 	.short	0x0380
        /*005e*/ 	.short	0x0018


	//----- nvinfo : EIATTR_SW_WAR
	.align		4
.L_35:
        /*0060*/ 	.byte	0x04, 0x36
        /*0062*/ 	.short	(.L_37 - .L_36)
.L_36:
        /*0064*/ 	.word	0x00000008
.L_37:


//--------------------- .nv.callgraph             --------------------------
	.section	.nv.callgraph,"",@"SHT_CUDA_CALLGRAPH"
	.align	4
	.sectionentsize	8
	.align		4
        /*0000*/ 	.word	0x00000000
	.align		4
        /*0004*/ 	.word	0xffffffff
	.align		4
        /*0008*/ 	.word	0x00000000
	.align		4
        /*000c*/ 	.word	0xfffffffe
	.align		4
        /*0010*/ 	.word	0x00000000
	.align		4
        /*0014*/ 	.word	0xfffffffd
	.align		4
        /*0018*/ 	.word	0x00000000
	.align		4
        /*001c*/ 	.word	0xfffffffc


//--------------------- .text._Z10kernelSwapPdS_  --------------------------
	.section	.text._Z10kernelSwapPdS_,"ax",@progbits
	.align	128
        .global         _Z10kernelSwapPdS_
        .type           _Z10kernelSwapPdS_,@function
        .size           _Z10kernelSwapPdS_,(.L_x_2 - _Z10kernelSwapPdS_)
        .other          _Z10kernelSwapPdS_,@"STO_CUDA_ENTRY STV_DEFAULT"
_Z10kernelSwapPdS_:
.text._Z10kernelSwapPdS_:
[----:B------:R-:W-:Y:S01]  /*0000*/  LDC R1, c[0x0][0x37c] ;  /* 0x0000df00ff017b82 */ /* 0x000fe20000000800 */
[----:B------:R-:W0:Y:S07]  /*0010*/  S2R R0, SR_TID.X ;  /* 0x0000000000007919 */ /* 0x000e2e0000002100 */
[----:B------:R-:W0:Y:S01]  /*0020*/  LDC R7, c[0x0][0x360] ;  /* 0x0000d800ff077b82 */ /* 0x000e220000000800 */
[----:B------:R-:W1:Y:S01]  /*0030*/  LDCU.64 UR4, c[0x0][0x358] ;  /* 0x00006b00ff0477ac */ /* 0x000e620008000a00 */
[----:B------:R-:W2:Y:S06]  /*0040*/  S2R R5, SR_TID.Y ;  /* 0x0000000000057919 */ /* 0x000eac0000002200 */
[----:B------:R-:W0:Y:S08]  /*0050*/  S2UR UR6, SR_CTAID.X ;  /* 0x00000000000679c3 */ /* 0x000e300000002500 */
[----:B------:R-:W2:Y:S08]  /*0060*/  S2UR UR7, SR_CTAID.Y ;  /* 0x00000000000779c3 */ /* 0x000eb00000002600 */
[----:B------:R-:W2:Y:S08]  /*0070*/  LDC R4, c[0x0][0x364] ;  /* 0x0000d900ff047b82 */ /* 0x000eb00000000800 */
[----:B------:R-:W3:Y:S01]  /*0080*/  LDC.64 R2, c[0x0][0x388] ;  /* 0x0000e200ff027b82 */ /* 0x000ee20000000a00 */
[----:B0-----:R-:W-:-:S02]  /*0090*/  IMAD R0, R7, UR6, R0 ;  /* 0x0000000607007c24 */ /* 0x001fc4000f8e0200 */
[----:B--2---:R-:W-:-:S04]  /*00a0*/  IMAD R5, R4, UR7, R5 ;  /* 0x0000000704057c24 */ /* 0x004fc8000f8e0205 */
[----:B------:R-:W-:Y:S02]  /*00b0*/  IMAD R7, R5, 0x402, R0 ;  /* 0x0000040205077824 */ /* 0x000fe400078e0200 */
[----:B------:R-:W0:Y:S02]  /*00c0*/  LDC.64 R4, c[0x0][0x380] ;  /* 0x0000e000ff047b82 */ /* 0x000e240000000a00 */
[----:B---3--:R-:W-:-:S06]  /*00d0*/  IMAD.WIDE.U32 R2, R7, 0x8, R2 ;  /* 0x0000000807027825 */ /* 0x008fcc00078e0002 */
[----:B-1----:R-:W2:Y:S01]  /*00e0*/  LDG.E.64 R2, desc[UR4][R2.64] ;  /* 0x0000000402027981 */ /* 0x002ea2000c1e1b00 */
[----:B0-----:R-:W-:-:S05]  /*00f0*/  IMAD.WIDE.U32 R4, R7, 0x8, R4 ;  /* 0x0000000807047825 */ /* 0x001fca00078e0004 */
[----:B--2---:R-:W-:Y:S01]  /*0100*/  STG.E.64 desc[UR4][R4.64], R2 ;  /* 0x0000000204007986 */ /* 0x004fe2000c101b04 */
[----:B------:R-:W-:Y:S05]  /*0110*/  EXIT ;  /* 0x000000000000794d */ /* 0x000fea0003800000 */
.L_x_0:
[----:B------:R-:W-:-:S00]  /*0120*/  BRA `(.L_x_0) ;  /* 0xfffffffc00fc7947 */ /* 0x000fc0000383ffff */
[----:B------:R-:W-:-:S00]  /*0130*/  NOP ;  /* 0x0000000000007918 */ /* 0x000fc00000000000 */
        /* <DEDUP_REMOVED lines=12> */
.L_x_2:


//--------------------- .text._Z12kernelJacobiPdS_S_ --------------------------
	.section	.text._Z12kernelJacobiPdS_S_,"ax",@progbits
	.align	128
        .global         _Z12kernelJacobiPdS_S_
        .type           _Z12kernelJacobiPdS_S_,@function
        .size           _Z12kernelJacobiPdS_S_,(.L_x_3 - _Z12kernelJacobiPdS_S_)
        .other          _Z12kernelJacobiPdS_S_,@"STO_CUDA_ENTRY STV_DEFAULT"
_Z12kernelJacobiPdS_S_:
.text._Z12kernelJacobiPdS_S_:
[----:B------:R-:W-:Y:S01]  /*0000*/  LDC R1, c[0x0][0x37c] ;  /* 0x0000df00ff017b82 */ /* 0x000fe20000000800 */
[----:B------:R-:W0:Y:S01]  /*0010*/  S2R R0, SR_CTAID.Y ;  /* 0x0000000000007919 */ /* 0x000e220000002600 */
[----:B------:R-:W0:Y:S06]  /*0020*/  LDCU UR4, c[0x0][0x364] ;  /* 0x00006c80ff0477ac */ /* 0x000e2c0008000800 */
[----:B------:R-:W1:Y:S01]  /*0030*/  LDC.64 R2, c[0x0][0x388] ;  /* 0x0000e200ff027b82 */ /* 0x000e620000000a00 */
[----:B------:R-:W0:Y:S01]  /*0040*/  S2R R5, SR_TID.Y ;  /* 0x0000000000057919 */ /* 0x000e220000002200 */
[----:B------:R-:W2:Y:S01]  /*0050*/  LDCU UR6, c[0x0][0x360] ;  /* 0x00006c00ff0677ac */ /* 0x000ea20008000800 */
[----:B------:R-:W2:Y:S01]  /*0060*/  S2R R8, SR_CTAID.X ;  /* 0x0000000000087919 */ /* 0x000ea20000002500 */
[----:B------:R-:W3:Y:S04]  /*0070*/  LDCU.64 UR8, c[0x0][0x380] ;  /* 0x00007000ff0877ac */ /* 0x000ee80008000a00 */
[----:B------:R-:W4:Y:S01]  /*0080*/  LDC.64 R6, c[0x0][0x380] ;  /* 0x0000e000ff067b82 */ /* 0x000f220000000a00 */
[----:B------:R-:W2:Y:S01]  /*0090*/  S2R R9, SR_TID.X ;  /* 0x0000000000097919 */ /* 0x000ea20000002100 */
[----:B0-----:R-:W-:Y:S01]  /*00a0*/  IMAD R0, R0, UR4, R5 ;  /* 0x0000000400007c24 */ /* 0x001fe2000f8e0205 */
[----:B------:R-:W0:Y:S05]  /*00b0*/  LDCU.64 UR4, c[0x0][0x358] ;  /* 0x00006b00ff0477ac */ /* 0x000e2a0008000a00 */
[----:B------:R-:W5:Y:S01]  /*00c0*/  LDC.64 R4, c[0x0][0x390] ;  /* 0x0000e400ff047b82 */ /* 0x000f620000000a00 */
[----:B--2---:R-:W-:-:S02]  /*00d0*/  IMAD R8, R8, UR6, R9 ;  /* 0x0000000608087c24 */ /* 0x004fc4000f8e0209 */
[----:B------:R-:W-:-:S03]  /*00e0*/  IMAD R9, R0, 0x402, RZ ;  /* 0x0000040200097824 */ /* 0x000fc600078e02ff */
[----:B------:R-:W-:Y:S02]  /*00f0*/  SHF.R.S32.HI R0, RZ, 0x1f, R8 ;  /* 0x0000001fff007819 */ /* 0x000fe40000011408 */
[CC--:B------:R-:W-:Y:S02]  /*0100*/  IADD3 R15, PT, PT, R8.reuse, R9.reuse, RZ ;  /* 0x00000009080f7210 */ /* 0x0c0fe40007ffe0ff */
[----:B------:R-:W-:-:S03]  /*0110*/  IADD3 R13, P0, PT, R8, R9, RZ ;  /* 0x00000009080d7210 */ /* 0x000fc60007f1e0ff */
[----:B-1----:R-:W-:Y:S01]  /*0120*/  IMAD.WIDE R2, R15, 0x8, R2 ;  /* 0x000000080f027825 */ /* 0x002fe200078e0202 */
[----:B------:R-:W-:Y:S02]  /*0130*/  LEA.HI.X.SX32 R0, R9, R0, 0x1, P0 ;  /* 0x0000000009007211 */ /* 0x000fe400000f0eff */
[----:B---3--:R-:W-:Y:S01]  /*0140*/  LEA R12, P0, R13, UR8, 0x3 ;  /* 0x000000080d0c7c11 */ /* 0x008fe2000f8018ff */
[----:B----4-:R-:W-:Y:S01]  /*0150*/  IMAD.WIDE R6, R15, 0x8, R6 ;  /* 0x000000080f067825 */ /* 0x010fe200078e0206 */
[----:B0-----:R-:W-:Y:S02]  /*0160*/  STG.E.64 desc[UR4][R2.64+0x2018], RZ ;  /* 0x002018ff02007986 */ /* 0x001fe4000c101b04 */
[----:B------:R-:W-:Y:S02]  /*0170*/  LEA.HI.X R13, R13, UR9, R0, 0x3, P0 ;  /* 0x000000090d0d7c11 */ /* 0x000fe400080f1c00 */
[----:B------:R-:W2:Y:S04]  /*0180*/  LDG.E.64 R8, desc[UR4][R6.64+0x4028] ;  /* 0x0040280406087981 */ /* 0x000ea8000c1e1b00 */
[----:B------:R-:W2:Y:S01]  /*0190*/  LDG.E.64 R10, desc[UR4][R6.64+0x2020] ;  /* 0x00202004060a7981 */ /* 0x000ea2000c1e1b00 */
[----:B-----5:R-:W-:-:S03]  /*01a0*/  IMAD.WIDE R14, R15, 0x8, R4 ;  /* 0x000000080f0e7825 */ /* 0x020fc600078e0204 */
[----:B------:R-:W3:Y:S04]  /*01b0*/  LDG.E.64 R12, desc[UR4][R12.64+0x8] ;  /* 0x000008040c0c7981 */ /* 0x000ee8000c1e1b00 */
[----:B------:R-:W4:Y:S04]  /*01c0*/  LDG.E.64 R14, desc[UR4][R14.64+0x2018] ;  /* 0x002018040e0e7981 */ /* 0x000f28000c1e1b00 */
[----:B------:R-:W5:Y:S01]  /*01d0*/  LDG.E.64 R4, desc[UR4][R6.64+0x2010] ;  /* 0x0020100406047981 */ /* 0x000f62000c1e1b00 */
[----:B------:R-:W-:Y:S01]  /*01e0*/  UMOV UR6, 0x302f1a27 ;  /* 0x302f1a2700067882 */ /* 0x000fe20000000000 */
[----:B------:R-:W-:Y:S01]  /*01f0*/  UMOV UR7, 0x3e8fefd4 ;  /* 0x3e8fefd400077882 */ /* 0x000fe20000000000 */
[----:B--2---:R-:W-:-:S08]  /*0200*/  DADD R8, R8, R10 ;  /* 0x0000000008087229 */ /* 0x004fd0000000000a */
[----:B---3--:R-:W-:Y:S02]  /*0210*/  DADD R8, R8, R12 ;  /* 0x0000000008087229 */ /* 0x008fe4000000000c */
[----:B----4-:R-:W-:Y:S01]  /*0220*/  DMUL R10, R14, UR6 ;  /* 0x000000060e0a7c28 */ /* 0x010fe20008000000 */
[----:B------:R-:W-:Y:S01]  /*0230*/  UMOV UR6, 0x194474b7 ;  /* 0x194474b700067882 */ /* 0x000fe20000000000 */
[----:B------:R-:W-:-:S04]  /*0240*/  UMOV UR7, 0x3fcfffce ;  /* 0x3fcfffce00077882 */ /* 0x000fc80000000000 */
[----:B-----5:R-:W-:-:S08]  /*0250*/  DADD R4, R8, R4 ;  /* 0x0000000008047229 */ /* 0x020fd00000000004 */
[----:B------:R-:W-:-:S07]  /*0260*/  DFMA R4, R4, UR6, R10 ;  /* 0x0000000604047c2b */ /* 0x000fce000800000a */
[----:B------:R-:W-:Y:S01]  /*0270*/  STG.E.64 desc[UR4][R2.64+0x2018], R4 ;  /* 0x0020180402007986 */ /* 0x000fe2000c101b04 */
[----:B------:R-:W-:Y:S05]  /*0280*/  EXIT ;  /* 0x000000000000794d */ /* 0x000fea0003800000 */
.L_x_1:
        /* <DEDUP_REMOVED lines=15> */
.L_x_3:


//--------------------- .nv.shared.reserved.0     --------------------------
	.section	.nv.shared.reserved.0,"aw",@nobits
	.weak		__nv_reservedSMEM_offset_0_alias
	.size		__nv_reservedSMEM_offset_0_alias, 0, 64
	.other		__nv_reservedSMEM_offset_0_alias,@"STO_CUDA_RESERVED_SHARED STV_DEFAULT"
__nv_reservedSMEM_offset_0_alias:
	.zero		0
	.zero		64


//--------------------- .nv.constant0._Z10kernelSwapPdS_ --------------------------
	.section	.nv.constant0._Z10kernelSwapPdS_,"a",@progbits
	.sectionflags	@""
	.align	4
.nv.constant0._Z10kernelSwapPdS_:
	.zero		912


//--------------------- .nv.constant0._Z12kernelJacobiPdS_S_ --------------------------
	.section	.nv.constant0._Z12kernelJacobiPdS_S_,"a",@progbits
	.sectionflags	@""
	.align	4
.nv.constant0._Z12kernelJacobiPdS_S_:
	.zero		920


//--------------------- SYMBOLS --------------------------

	.type		.nv.reservedSmem.offset0,@object
	.size		.nv.reservedSmem.offset0,0x4
